//
// Generated by NVIDIA NVVM Compiler
//
// Compiler Build ID: CL-36424714
// Cuda compilation tools, release 13.0, V13.0.88
// Based on NVVM 20.0.0
//

.version 9.0
.target sm_100
.address_size 64

	// .globl	_Z9busy_loopi
.extern .func  (.param .b32 func_retval0) vprintf
(
	.param .b64 vprintf_param_0,
	.param .b64 vprintf_param_1
)
;
// _ZZ9busy_loopiE1s has been demoted
.global .align 1 .b8 $str[16] = {65, 99, 116, 105, 118, 97, 116, 101, 32, 66, 91, 37, 100, 93, 10};
.global .align 1 .b8 $str$1[11] = {73, 39, 109, 32, 66, 91, 37, 100, 93, 10};

.visible .entry _Z9busy_loopi(
	.param .u32 _Z9busy_loopi_param_0
)
.maxntid 1024
.minnctapersm 1
{
	.local .align 8 .b8 	__local_depot0[8];
	.reg .b64 	%SP;
	.reg .b64 	%SPL;
	.reg .pred 	%p<19>;
	.reg .b16 	%rs<8>;
	.reg .b32 	%r<186>;
	.reg .b64 	%rd<9>;
	// demoted variable
	.shared .align 1 .b8 _ZZ9busy_loopiE1s[49152];
	mov.u64 	%SPL, __local_depot0;
	cvta.local.u64 	%SP, %SPL;
	ld.param.u32 	%r25, [_Z9busy_loopi_param_0];
	add.u64 	%rd2, %SP, 0;
	add.u64 	%rd1, %SPL, 0;
	mov.u32 	%r1, %tid.x;
	setp.ne.s32 	%p1, %r1, 0;
	@%p1 bra 	$L__BB0_2;
	mov.u32 	%r26, %ctaid.x;
	st.local.u32 	[%rd1], %r26;
	mov.u64 	%rd3, $str;
	cvta.global.u64 	%rd4, %rd3;
	{ // callseq 0, 0
	.param .b64 param0;
	st.param.b64 	[param0], %rd4;
	.param .b64 param1;
	st.param.b64 	[param1], %rd2;
	.param .b32 retval0;
	call.uni (retval0), 
	vprintf, 
	(
	param0, 
	param1
	);
	ld.param.b32 	%r27, [retval0];
	} // callseq 0
$L__BB0_2:
	setp.ne.s32 	%p2, %r25, 0;
	@%p2 bra 	$L__BB0_29;
	mov.u32 	%r2, %nctaid.x;
	div.u32 	%r94, 24576, %r2;
	mov.u32 	%r3, %ctaid.x;
	max.u32 	%r95, %r2, %r94;
	add.s32 	%r4, %r95, -1;
	mov.u64 	%rd6, $str$1;
	div.u32 	%r97, %r4, %r2;
$L__BB0_4:
	setp.gt.u32 	%p4, %r2, 24576;
	@%p4 bra 	$L__BB0_25;
	add.s32 	%r5, %r97, 1;
	and.b32  	%r6, %r5, 3;
	setp.lt.u32 	%p5, %r97, 3;
	mov.b32 	%r182, 0;
	@%p5 bra 	$L__BB0_16;
	and.b32  	%r7, %r5, -4;
	mov.b32 	%r182, 0;
	mov.u32 	%r183, %r182;
$L__BB0_7:
	add.s32 	%r14, %r182, %r1;
	setp.gt.u32 	%p6, %r14, 24575;
	@%p6 bra 	$L__BB0_9;
	mov.u32 	%r99, _ZZ9busy_loopiE1s;
	add.s32 	%r100, %r99, %r14;
	ld.volatile.shared.u8 	%rs1, [%r100];
	st.volatile.shared.u8 	[%r100+24576], %rs1;
$L__BB0_9:
	add.s32 	%r15, %r14, %r2;
	setp.gt.u32 	%p7, %r15, 24575;
	@%p7 bra 	$L__BB0_11;
	mov.u32 	%r101, _ZZ9busy_loopiE1s;
	add.s32 	%r102, %r101, %r15;
	ld.volatile.shared.u8 	%rs2, [%r102];
	st.volatile.shared.u8 	[%r102+24576], %rs2;
$L__BB0_11:
	add.s32 	%r16, %r15, %r2;
	setp.gt.u32 	%p8, %r16, 24575;
	@%p8 bra 	$L__BB0_13;
	mov.u32 	%r103, _ZZ9busy_loopiE1s;
	add.s32 	%r104, %r103, %r16;
	ld.volatile.shared.u8 	%rs3, [%r104];
	st.volatile.shared.u8 	[%r104+24576], %rs3;
$L__BB0_13:
	add.s32 	%r17, %r16, %r2;
	setp.gt.u32 	%p9, %r17, 24575;
	@%p9 bra 	$L__BB0_15;
	mov.u32 	%r105, _ZZ9busy_loopiE1s;
	add.s32 	%r106, %r105, %r17;
	ld.volatile.shared.u8 	%rs4, [%r106];
	st.volatile.shared.u8 	[%r106+24576], %rs4;
$L__BB0_15:
	shl.b32 	%r107, %r2, 2;
	add.s32 	%r182, %r107, %r182;
	add.s32 	%r183, %r183, 4;
	setp.eq.s32 	%p10, %r183, %r7;
	@%p10 bra 	$L__BB0_16;
	bra.uni 	$L__BB0_7;
$L__BB0_16:
	setp.eq.s32 	%p11, %r6, 0;
	@%p11 bra 	$L__BB0_25;
	add.s32 	%r9, %r182, %r1;
	setp.gt.u32 	%p12, %r9, 24575;
	@%p12 bra 	$L__BB0_19;
	mov.u32 	%r108, _ZZ9busy_loopiE1s;
	add.s32 	%r109, %r108, %r9;
	ld.volatile.shared.u8 	%rs5, [%r109];
	st.volatile.shared.u8 	[%r109+24576], %rs5;
$L__BB0_19:
	setp.eq.s32 	%p13, %r6, 1;
	@%p13 bra 	$L__BB0_25;
	add.s32 	%r10, %r9, %r2;
	setp.gt.u32 	%p14, %r10, 24575;
	@%p14 bra 	$L__BB0_22;
	mov.u32 	%r110, _ZZ9busy_loopiE1s;
	add.s32 	%r111, %r110, %r10;
	ld.volatile.shared.u8 	%rs6, [%r111];
	st.volatile.shared.u8 	[%r111+24576], %rs6;
$L__BB0_22:
	setp.eq.s32 	%p15, %r6, 2;
	@%p15 bra 	$L__BB0_25;
	add.s32 	%r11, %r10, %r2;
	setp.gt.u32 	%p16, %r11, 24575;
	@%p16 bra 	$L__BB0_25;
	mov.u32 	%r112, _ZZ9busy_loopiE1s;
	add.s32 	%r113, %r112, %r11;
	ld.volatile.shared.u8 	%rs7, [%r113];
	st.volatile.shared.u8 	[%r113+24576], %rs7;
$L__BB0_25:
	mov.b32 	%r184, 0;
$L__BB0_26:
	mov.b32 	%r178, 1000;
	// begin inline asm
	nanosleep.u32 %r178;
	// end inline asm
	// begin inline asm
	nanosleep.u32 %r178;
	// end inline asm
	// begin inline asm
	nanosleep.u32 %r178;
	// end inline asm
	// begin inline asm
	nanosleep.u32 %r178;
	// end inline asm
	// begin inline asm
	nanosleep.u32 %r178;
	// end inline asm
	// begin inline asm
	nanosleep.u32 %r178;
	// end inline asm
	// begin inline asm
	nanosleep.u32 %r178;
	// end inline asm
	// begin inline asm
	nanosleep.u32 %r178;
	// end inline asm
	// begin inline asm
	nanosleep.u32 %r178;
	// end inline asm
	// begin inline asm
	nanosleep.u32 %r178;
	// end inline asm
	// begin inline asm
	nanosleep.u32 %r178;
	// end inline asm
	// begin inline asm
	nanosleep.u32 %r178;
	// end inline asm
	// begin inline asm
	nanosleep.u32 %r178;
	// end inline asm
	// begin inline asm
	nanosleep.u32 %r178;
	// end inline asm
	// begin inline asm
	nanosleep.u32 %r178;
	// end inline asm
	// begin inline asm
	nanosleep.u32 %r178;
	// end inline asm
	// begin inline asm
	nanosleep.u32 %r178;
	// end inline asm
	// begin inline asm
	nanosleep.u32 %r178;
	// end inline asm
	// begin inline asm
	nanosleep.u32 %r178;
	// end inline asm
	// begin inline asm
	nanosleep.u32 %r178;
	// end inline asm
	// begin inline asm
	nanosleep.u32 %r178;
	// end inline asm
	// begin inline asm
	nanosleep.u32 %r178;
	// end inline asm
	// begin inline asm
	nanosleep.u32 %r178;
	// end inline asm
	// begin inline asm
	nanosleep.u32 %r178;
	// end inline asm
	// begin inline asm
	nanosleep.u32 %r178;
	// end inline asm
	// begin inline asm
	nanosleep.u32 %r178;
	// end inline asm
	// begin inline asm
	nanosleep.u32 %r178;
	// end inline asm
	// begin inline asm
	nanosleep.u32 %r178;
	// end inline asm
	// begin inline asm
	nanosleep.u32 %r178;
	// end inline asm
	// begin inline asm
	nanosleep.u32 %r178;
	// end inline asm
	// begin inline asm
	nanosleep.u32 %r178;
	// end inline asm
	// begin inline asm
	nanosleep.u32 %r178;
	// end inline asm
	// begin inline asm
	nanosleep.u32 %r178;
	// end inline asm
	// begin inline asm
	nanosleep.u32 %r178;
	// end inline asm
	// begin inline asm
	nanosleep.u32 %r178;
	// end inline asm
	// begin inline asm
	nanosleep.u32 %r178;
	// end inline asm
	// begin inline asm
	nanosleep.u32 %r178;
	// end inline asm
	// begin inline asm
	nanosleep.u32 %r178;
	// end inline asm
	// begin inline asm
	nanosleep.u32 %r178;
	// end inline asm
	// begin inline asm
	nanosleep.u32 %r178;
	// end inline asm
	// begin inline asm
	nanosleep.u32 %r178;
	// end inline asm
	// begin inline asm
	nanosleep.u32 %r178;
	// end inline asm
	// begin inline asm
	nanosleep.u32 %r178;
	// end inline asm
	// begin inline asm
	nanosleep.u32 %r178;
	// end inline asm
	// begin inline asm
	nanosleep.u32 %r178;
	// end inline asm
	// begin inline asm
	nanosleep.u32 %r178;
	// end inline asm
	// begin inline asm
	nanosleep.u32 %r178;
	// end inline asm
	// begin inline asm
	nanosleep.u32 %r178;
	// end inline asm
	// begin inline asm
	nanosleep.u32 %r178;
	// end inline asm
	// begin inline asm
	nanosleep.u32 %r178;
	// end inline asm
	// begin inline asm
	nanosleep.u32 %r178;
	// end inline asm
	// begin inline asm
	nanosleep.u32 %r178;
	// end inline asm
	// begin inline asm
	nanosleep.u32 %r178;
	// end inline asm
	// begin inline asm
	nanosleep.u32 %r178;
	// end inline asm
	// begin inline asm
	nanosleep.u32 %r178;
	// end inline asm
	// begin inline asm
	nanosleep.u32 %r178;
	// end inline asm
	// begin inline asm
	nanosleep.u32 %r178;
	// end inline asm
	// begin inline asm
	nanosleep.u32 %r178;
	// end inline asm
	// begin inline asm
	nanosleep.u32 %r178;
	// end inline asm
	// begin inline asm
	nanosleep.u32 %r178;
	// end inline asm
	// begin inline asm
	nanosleep.u32 %r178;
	// end inline asm
	// begin inline asm
	nanosleep.u32 %r178;
	// end inline asm
	// begin inline asm
	nanosleep.u32 %r178;
	// end inline asm
	// begin inline asm
	nanosleep.u32 %r178;
	// end inline asm
	add.s32 	%r184, %r184, 64;
	setp.ne.s32 	%p17, %r184, 1000000;
	@%p17 bra 	$L__BB0_26;
	setp.ne.s32 	%p18, %r1, 0;
	bar.sync 	0;
	@%p18 bra 	$L__BB0_4;
	st.local.u32 	[%rd1], %r3;
	cvta.global.u64 	%rd7, %rd6;
	{ // callseq 1, 0
	.param .b64 param0;
	st.param.b64 	[param0], %rd7;
	.param .b64 param1;
	st.param.b64 	[param1], %rd2;
	.param .b32 retval0;
	call.uni (retval0), 
	vprintf, 
	(
	param0, 
	param1
	);
	ld.param.b32 	%r179, [retval0];
	} // callseq 1
	bra.uni 	$L__BB0_4;
$L__BB0_29:
	mul.lo.s32 	%r22, %r25, 1000;
	mov.b32 	%r185, 0;
$L__BB0_30:
	// begin inline asm
	nanosleep.u32 %r22;
	// end inline asm
	// begin inline asm
	nanosleep.u32 %r22;
	// end inline asm
	// begin inline asm
	nanosleep.u32 %r22;
	// end inline asm
	// begin inline asm
	nanosleep.u32 %r22;
	// end inline asm
	// begin inline asm
	nanosleep.u32 %r22;
	// end inline asm
	// begin inline asm
	nanosleep.u32 %r22;
	// end inline asm
	// begin inline asm
	nanosleep.u32 %r22;
	// end inline asm
	// begin inline asm
	nanosleep.u32 %r22;
	// end inline asm
	// begin inline asm
	nanosleep.u32 %r22;
	// end inline asm
	// begin inline asm
	nanosleep.u32 %r22;
	// end inline asm
	// begin inline asm
	nanosleep.u32 %r22;
	// end inline asm
	// begin inline asm
	nanosleep.u32 %r22;
	// end inline asm
	// begin inline asm
	nanosleep.u32 %r22;
	// end inline asm
	// begin inline asm
	nanosleep.u32 %r22;
	// end inline asm
	// begin inline asm
	nanosleep.u32 %r22;
	// end inline asm
	// begin inline asm
	nanosleep.u32 %r22;
	// end inline asm
	// begin inline asm
	nanosleep.u32 %r22;
	// end inline asm
	// begin inline asm
	nanosleep.u32 %r22;
	// end inline asm
	// begin inline asm
	nanosleep.u32 %r22;
	// end inline asm
	// begin inline asm
	nanosleep.u32 %r22;
	// end inline asm
	// begin inline asm
	nanosleep.u32 %r22;
	// end inline asm
	// begin inline asm
	nanosleep.u32 %r22;
	// end inline asm
	// begin inline asm
	nanosleep.u32 %r22;
	// end inline asm
	// begin inline asm
	nanosleep.u32 %r22;
	// end inline asm
	// begin inline asm
	nanosleep.u32 %r22;
	// end inline asm
	// begin inline asm
	nanosleep.u32 %r22;
	// end inline asm
	// begin inline asm
	nanosleep.u32 %r22;
	// end inline asm
	// begin inline asm
	nanosleep.u32 %r22;
	// end inline asm
	// begin inline asm
	nanosleep.u32 %r22;
	// end inline asm
	// begin inline asm
	nanosleep.u32 %r22;
	// end inline asm
	// begin inline asm
	nanosleep.u32 %r22;
	// end inline asm
	// begin inline asm
	nanosleep.u32 %r22;
	// end inline asm
	// begin inline asm
	nanosleep.u32 %r22;
	// end inline asm
	// begin inline asm
	nanosleep.u32 %r22;
	// end inline asm
	// begin inline asm
	nanosleep.u32 %r22;
	// end inline asm
	// begin inline asm
	nanosleep.u32 %r22;
	// end inline asm
	// begin inline asm
	nanosleep.u32 %r22;
	// end inline asm
	// begin inline asm
	nanosleep.u32 %r22;
	// end inline asm
	// begin inline asm
	nanosleep.u32 %r22;
	// end inline asm
	// begin inline asm
	nanosleep.u32 %r22;
	// end inline asm
	// begin inline asm
	nanosleep.u32 %r22;
	// end inline asm
	// begin inline asm
	nanosleep.u32 %r22;
	// end inline asm
	// begin inline asm
	nanosleep.u32 %r22;
	// end inline asm
	// begin inline asm
	nanosleep.u32 %r22;
	// end inline asm
	// begin inline asm
	nanosleep.u32 %r22;
	// end inline asm
	// begin inline asm
	nanosleep.u32 %r22;
	// end inline asm
	// begin inline asm
	nanosleep.u32 %r22;
	// end inline asm
	// begin inline asm
	nanosleep.u32 %r22;
	// end inline asm
	// begin inline asm
	nanosleep.u32 %r22;
	// end inline asm
	// begin inline asm
	nanosleep.u32 %r22;
	// end inline asm
	// begin inline asm
	nanosleep.u32 %r22;
	// end inline asm
	// begin inline asm
	nanosleep.u32 %r22;
	// end inline asm
	// begin inline asm
	nanosleep.u32 %r22;
	// end inline asm
	// begin inline asm
	nanosleep.u32 %r22;
	// end inline asm
	// begin inline asm
	nanosleep.u32 %r22;
	// end inline asm
	// begin inline asm
	nanosleep.u32 %r22;
	// end inline asm
	// begin inline asm
	nanosleep.u32 %r22;
	// end inline asm
	// begin inline asm
	nanosleep.u32 %r22;
	// end inline asm
	// begin inline asm
	nanosleep.u32 %r22;
	// end inline asm
	// begin inline asm
	nanosleep.u32 %r22;
	// end inline asm
	// begin inline asm
	nanosleep.u32 %r22;
	// end inline asm
	// begin inline asm
	nanosleep.u32 %r22;
	// end inline asm
	// begin inline asm
	nanosleep.u32 %r22;
	// end inline asm
	// begin inline asm
	nanosleep.u32 %r22;
	// end inline asm
	add.s32 	%r185, %r185, 64;
	setp.ne.s32 	%p3, %r185, 1000000;
	@%p3 bra 	$L__BB0_30;
	bar.sync 	0;
	ret;

}


// ===== COMPILED SASS (sm_100) =====

	.target	sm_100

	.elftype	@"ET_EXEC"


//--------------------- .note.nv.tkinfo           --------------------------
	.section	.note.nv.tkinfo,"",@"SHT_NOTE"
	.sectionflags	@"SHF_NOTE_NV_TKINFO"
	.tkinfo
        /*0018*/ 	.word	0x00000002
        /*0030*/ 	.string	""
        /*0030*/ 	.string	"ptxas"
        /*0030*/ 	.string	"Cuda compilation tools, release 13.0, V13.0.88"
        /*0030*/ 	.string	"Build cuda_13.0.r13.0/compiler.36424714_0"
        /*0030*/ 	.string	"-arch sm_100 -m 64 "



//--------------------- .note.nv.cuinfo           --------------------------
	.section	.note.nv.cuinfo,"",@"SHT_NOTE"
	.sectionflags	@"SHF_NOTE_NV_CUINFO"
        /*0018*/ 	.short	0x0002
        /*001a*/ 	.short	0x0064
        /*001c*/ 	.short	0x0082
	.zero		2


//--------------------- .nv.info                  --------------------------
	.section	.nv.info,"",@"SHT_CUDA_INFO"
	.align	4


	//----- nvinfo : EIATTR_REGCOUNT
	.align		4
        /*0000*/ 	.byte	0x04, 0x2f
        /*0002*/ 	.short	(.L_3 - .L_2)
	.align		4
.L_2:
        /*0004*/ 	.word	index@(_Z9busy_loopi)
        /*0008*/ 	.word	0x00000019


	//----- nvinfo : EIATTR_FRAME_SIZE
	.align		4
.L_3:
        /*000c*/ 	.byte	0x04, 0x11
        /*000e*/ 	.short	(.L_5 - .L_4)
	.align		4
.L_4:
        /*0010*/ 	.word	index@(_Z9busy_loopi)
        /*0014*/ 	.word	0x00000008


	//----- nvinfo : EIATTR_MIN_STACK_SIZE
	.align		4
.L_5:
        /*0018*/ 	.byte	0x04, 0x12
        /*001a*/ 	.short	(.L_7 - .L_6)
	.align		4
.L_6:
        /*001c*/ 	.word	index@(_Z9busy_loopi)
        /*0020*/ 	.word	0x00000008
.L_7:


//--------------------- .nv.compat                --------------------------
	.section	.nv.compat,"",@"SHT_CUDA_COMPAT_INFO"
	.align	4
        /*0000*/ 	.byte	0x02, 0x09, 0x00, 0x00, 0x02, 0x02, 0x01, 0x00, 0x02, 0x05, 0x05, 0x00, 0x03, 0x07, 0x01, 0x01
        /*0010*/ 	.byte	0x02, 0x03, 0x00, 0x00, 0x02, 0x06, 0x01, 0x00, 0x04, 0x0b, 0x08, 0x00, 0x09, 0x00, 0x00, 0x00
        /*0020*/ 	.byte	0x00, 0x00, 0x00, 0x00


//--------------------- .nv.info._Z9busy_loopi    --------------------------
	.section	.nv.info._Z9busy_loopi,"",@"SHT_CUDA_INFO"
	.sectionflags	@""
	.align	4


	//----- nvinfo : EIATTR_CUDA_API_VERSION
	.align		4
        /*0000*/ 	.byte	0x04, 0x37
        /*0002*/ 	.short	(.L_9 - .L_8)
.L_8:
        /*0004*/ 	.word	0x00000082


	//----- nvinfo : EIATTR_KPARAM_INFO
	.align		4
.L_9:
        /*0008*/ 	.byte	0x04, 0x17
        /*000a*/ 	.short	(.L_11 - .L_10)
.L_10:
        /*000c*/ 	.word	0x00000000
        /*0010*/ 	.short	0x0000
        /*0012*/ 	.short	0x0000
        /*0014*/ 	.byte	0x00, 0xf0, 0x11, 0x00


	//----- nvinfo : EIATTR_SPARSE_MMA_MASK
	.align		4
.L_11:
        /*0018*/ 	.byte	0x03, 0x50
        /*001a*/ 	.short	0x0000


	//----- nvinfo : EIATTR_MAXREG_COUNT
	.align		4
        /*001c*/ 	.byte	0x03, 0x1b
        /*001e*/ 	.short	0x0040


	//----- nvinfo : EIATTR_NUM_BARRIERS
	.align		4
        /*0020*/ 	.byte	0x02, 0x4c
        /*0022*/ 	.byte	0x01
	.zero		1


	//----- nvinfo : EIATTR_EXTERNS
	.align		4
        /*0024*/ 	.byte	0x04, 0x0f
        /*0026*/ 	.short	(.L_13 - .L_12)


	//   ....[0]....
	.align		4
.L_12:
        /*0028*/ 	.word	index@(vprintf)


	//----- nvinfo : EIATTR_MERCURY_ISA_VERSION
	.align		4
.L_13:
        /*002c*/ 	.byte	0x03, 0x5f
        /*002e*/ 	.short	0x0101


	//----- nvinfo : EIATTR_VRC_CTA_INIT_COUNT
	.align		4
        /*0030*/ 	.byte	0x02, 0x4a
	.zero		1
	.zero		1


	//----- nvinfo : EIATTR_SYSCALL_OFFSETS
	.align		4
        /*0034*/ 	.byte	0x04, 0x46
        /*0036*/ 	.short	(.L_15 - .L_14)


	//   ....[0]....
.L_14:
        /*0038*/ 	.word	0x00000140


	//   ....[1]....
        /*003c*/ 	.word	0x00001fc0


	//----- nvinfo : EIATTR_EXIT_INSTR_OFFSETS
	.align		4
.L_15:
        /*0040*/ 	.byte	0x04, 0x1c
        /*0042*/ 	.short	(.L_17 - .L_16)


	//   ....[0]....
.L_16:
        /*0044*/ 	.word	0x00003460


	//----- nvinfo : EIATTR_MAX_THREADS
	.align		4
.L_17:
        /*0048*/ 	.byte	0x04, 0x05
        /*004a*/ 	.short	(.L_19 - .L_18)
.L_18:
        /*004c*/ 	.word	0x00000400
        /*0050*/ 	.word	0x00000001
        /*0054*/ 	.word	0x00000001


	//----- nvinfo : EIATTR_CRS_STACK_SIZE
	.align		4
.L_19:
        /*0058*/ 	.byte	0x04, 0x1e
        /*005a*/ 	.short	(.L_21 - .L_20)
.L_20:
        /*005c*/ 	.word	0x00000000


	//----- nvinfo : EIATTR_CBANK_PARAM_SIZE
	.align		4
.L_21:
        /*0060*/ 	.byte	0x03, 0x19
        /*0062*/ 	.short	0x0004


	//----- nvinfo : EIATTR_PARAM_CBANK
	.align		4
        /*0064*/ 	.byte	0x04, 0x0a
        /*0066*/ 	.short	(.L_23 - .L_22)
	.align		4
.L_22:
        /*0068*/ 	.word	index@(.nv.constant0._Z9busy_loopi)
        /*006c*/ 	.short	0x0380
        /*006e*/ 	.short	0x0004


	//----- nvinfo : EIATTR_SW_WAR
	.align		4
.L_23:
        /*0070*/ 	.byte	0x04, 0x36
        /*0072*/ 	.short	(.L_25 - .L_24)
.L_24:
        /*0074*/ 	.word	0x00000008
.L_25:


//--------------------- .nv.callgraph             --------------------------
	.section	.nv.callgraph,"",@"SHT_CUDA_CALLGRAPH"
	.align	4
	.sectionentsize	8
	.align		4
        /*0000*/ 	.word	0x00000000
	.align		4
        /*0004*/ 	.word	0xffffffff
	.align		4
        /*0008*/ 	.word	index@(_Z9busy_loopi)
	.align		4
        /*000c*/ 	.word	index@(vprintf)
	.align		4
        /*0010*/ 	.word	0x00000000
	.align		4
        /*0014*/ 	.word	0xfffffffe
	.align		4
        /*0018*/ 	.word	0x00000000
	.align		4
        /*001c*/ 	.word	0xfffffffd
	.align		4
        /*0020*/ 	.word	0x00000000
	.align		4
        /*0024*/ 	.word	0xfffffffc


//--------------------- .nv.constant4             --------------------------
	.section	.nv.constant4,"a",@progbits
	.align	8
	.align		8
.nv.constant4:
        /*0000*/ 	.dword	vprintf
	.align		8
        /*0008*/ 	.dword	$str
	.align		8
        /*0010*/ 	.dword	$str$1


//--------------------- .text._Z9busy_loopi       --------------------------
	.section	.text._Z9busy_loopi,"ax",@progbits
	.align	128
        .global         _Z9busy_loopi
        .type           _Z9busy_loopi,@function
        .size           _Z9busy_loopi,(.L_x_13 - _Z9busy_loopi)
        .other          _Z9busy_loopi,@"STO_CUDA_ENTRY STV_DEFAULT"
_Z9busy_loopi:
.text._Z9busy_loopi:
[----:B------:R-:W0:Y:S01]  /*0000*/  LDC R1, c[0x0][0x37c] ;  /* 0x0000df00ff017b82 */ /* 0x000e220000000800 */
[----:B------:R-:W1:Y:S01]  /*0010*/  S2R R17, SR_TID.X ;  /* 0x0000000000117919 */ /* 0x000e620000002100 */
[----:B------:R-:W2:Y:S01]  /*0020*/  LDCU UR4, c[0x0][0x2f8] ;  /* 0x00005f00ff0477ac */ /* 0x000ea20008000800 */
[----:B0-----:R-:W-:Y:S01]  /*0030*/  VIADD R1, R1, 0xfffffff8 ;  /* 0xfffffff801017836 */ /* 0x001fe20000000000 */
[----:B------:R-:W-:Y:S01]  /*0040*/  BSSY.RECONVERGENT B6, `(.L_x_0) ;  /* 0x0000011000067945 */ /* 0x000fe20003800200 */
[----:B------:R-:W0:Y:S03]  /*0050*/  LDCU UR5, c[0x0][0x2fc] ;  /* 0x00005f80ff0577ac */ /* 0x000e260008000800 */
[----:B--2---:R-:W-:-:S05]  /*0060*/  IADD3 R16, P1, PT, R1, UR4, RZ ;  /* 0x0000000401107c10 */ /* 0x004fca000ff3e0ff */
[----:B0-----:R-:W-:Y:S01]  /*0070*/  IMAD.X R2, RZ, RZ, UR5, P1 ;  /* 0x00000005ff027e24 */ /* 0x001fe200088e06ff */
[----:B-1----:R-:W-:-:S13]  /*0080*/  ISETP.NE.AND P0, PT, R17, RZ, PT ;  /* 0x000000ff1100720c */ /* 0x002fda0003f05270 */
[----:B------:R-:W-:Y:S05]  /*0090*/  @P0 BRA `(.L_x_1) ;  /* 0x00000000002c0947 */ /* 0x000fea0003800000 */
[----:B------:R-:W0:Y:S01]  /*00a0*/  S2R R10, SR_CTAID.X ;  /* 0x00000000000a7919 */ /* 0x000e220000002500 */
[----:B------:R-:W-:Y:S01]  /*00b0*/  MOV R0, 0x0 ;  /* 0x0000000000007802 */ /* 0x000fe20000000f00 */
[----:B------:R-:W1:Y:S01]  /*00c0*/  LDCU.64 UR4, c[0x4][0x8] ;  /* 0x01000100ff0477ac */ /* 0x000e620008000a00 */
[----:B------:R-:W-:Y:S02]  /*00d0*/  IMAD.MOV.U32 R6, RZ, RZ, R16 ;  /* 0x000000ffff067224 */ /* 0x000fe400078e0010 */
[----:B------:R2:W3:Y:S01]  /*00e0*/  LDC.64 R8, c[0x4][R0] ;  /* 0x0100000000087b82 */ /* 0x0004e20000000a00 */
[----:B------:R-:W-:Y:S02]  /*00f0*/  IMAD.MOV.U32 R7, RZ, RZ, R2 ;  /* 0x000000ffff077224 */ /* 0x000fe400078e0002 */
[----:B-1----:R-:W-:Y:S02]  /*0100*/  IMAD.U32 R4, RZ, RZ, UR4 ;  /* 0x00000004ff047e24 */ /* 0x002fe4000f8e00ff */
[----:B------:R-:W-:Y:S01]  /*0110*/  IMAD.U32 R5, RZ, RZ, UR5 ;  /* 0x00000005ff057e24 */ /* 0x000fe2000f8e00ff */
[----:B0-----:R2:W-:Y:S06]  /*0120*/  STL [R1], R10 ;  /* 0x0000000a01007387 */ /* 0x0015ec0000100800 */
[----:B------:R-:W-:-:S07]  /*0130*/  LEPC R20, `(.L_x_1) ;  /* 0x000000001014794e */ /* 0x000fce0000000000 */
[----:B--23--:R-:W-:Y:S05]  /*0140*/  CALL.ABS.NOINC R8 ;  /* 0x0000000008007343 */ /* 0x00cfea0003c00000 */
.L_x_1:
[----:B------:R-:W-:Y:S05]  /*0150*/  BSYNC.RECONVERGENT B6 ;  /* 0x0000000000067941 */ /* 0x000fea0003800200 */
.L_x_0:
[----:B------:R-:W0:Y:S02]  /*0160*/  LDC R0, c[0x0][0x380] ;  /* 0x0000e000ff007b82 */ /* 0x000e240000000800 */
[----:B0-----:R-:W-:-:S13]  /*0170*/  ISETP.NE.AND P0, PT, R0, RZ, PT ;  /* 0x000000ff0000720c */ /* 0x001fda0003f05270 */
[----:B------:R-:W-:Y:S05]  /*0180*/  @P0 BRA `(.L_x_2) ;  /* 0x0000001c00980947 */ /* 0x000fea0003800000 */
[----:B------:R-:W0:Y:S01]  /*0190*/  LDC R22, c[0x0][0x370] ;  /* 0x0000dc00ff167b82 */ /* 0x000e220000000800 */
[----:B------:R-:W1:Y:S01]  /*01a0*/  S2R R18, SR_CTAID.X ;  /* 0x0000000000127919 */ /* 0x000e620000002500 */
[----:B0-----:R-:W0:Y:S08]  /*01b0*/  I2F.U32.RP R0, R22 ;  /* 0x0000001600007306 */ /* 0x001e300000209000 */
[----:B0-----:R-:W0:Y:S02]  /*01c0*/  MUFU.RCP R0, R0 ;  /* 0x0000000000007308 */ /* 0x001e240000001000 */
[----:B0-----:R-:W-:Y:S01]  /*01d0*/  VIADD R4, R0, 0xffffffe ;  /* 0x0ffffffe00047836 */ /* 0x001fe20000000000 */
[----:B------:R-:W-:-:S05]  /*01e0*/  LOP3.LUT R0, RZ, R22, RZ, 0x33, !PT ;  /* 0x00000016ff007212 */ /* 0x000fca00078e33ff */
[----:B------:R0:W2:Y:S02]  /*01f0*/  F2I.FTZ.U32.TRUNC.NTZ R5, R4 ;  /* 0x0000000400057305 */ /* 0x0000a4000021f000 */
[----:B0-----:R-:W-:Y:S02]  /*0200*/  IMAD.MOV.U32 R4, RZ, RZ, RZ ;  /* 0x000000ffff047224 */ /* 0x001fe400078e00ff */
[----:B--2---:R-:W-:-:S04]  /*0210*/  IMAD.MOV R3, RZ, RZ, -R5 ;  /* 0x000000ffff037224 */ /* 0x004fc800078e0a05 */
[----:B------:R-:W-:-:S04]  /*0220*/  IMAD R3, R3, R22, RZ ;  /* 0x0000001603037224 */ /* 0x000fc800078e02ff */
[----:B------:R-:W-:-:S06]  /*0230*/  IMAD.HI.U32 R5, R5, R3, R4 ;  /* 0x0000000305057227 */ /* 0x000fcc00078e0004 */
[----:B------:R-:W-:-:S04]  /*0240*/  IMAD.HI.U32 R3, R5, 0x6000, RZ ;  /* 0x0000600005037827 */ /* 0x000fc800078e00ff */
[----:B------:R-:W-:-:S04]  /*0250*/  IMAD.MOV R7, RZ, RZ, -R3 ;  /* 0x000000ffff077224 */ /* 0x000fc800078e0a03 */
[----:B------:R-:W-:-:S05]  /*0260*/  IMAD R7, R22, R7, 0x6000 ;  /* 0x0000600016077424 */ /* 0x000fca00078e0207 */
[----:B------:R-:W-:-:S13]  /*0270*/  ISETP.GE.U32.AND P0, PT, R7, R22, PT ;  /* 0x000000160700720c */ /* 0x000fda0003f06070 */
[----:B------:R-:W-:Y:S02]  /*0280*/  @P0 IMAD.IADD R7, R7, 0x1, -R22 ;  /* 0x0000000107070824 */ /* 0x000fe400078e0a16 */
[----:B------:R-:W-:Y:S01]  /*0290*/  @P0 VIADD R3, R3, 0x1 ;  /* 0x0000000103030836 */ /* 0x000fe20000000000 */
[----:B------:R-:W-:Y:S02]  /*02a0*/  ISETP.NE.U32.AND P0, PT, R22, RZ, PT ;  /* 0x000000ff1600720c */ /* 0x000fe40003f05070 */
[----:B------:R-:W-:-:S13]  /*02b0*/  ISETP.GE.U32.AND P1, PT, R7, R22, PT ;  /* 0x000000160700720c */ /* 0x000fda0003f26070 */
[----:B------:R-:W-:-:S05]  /*02c0*/  @P1 VIADD R3, R3, 0x1 ;  /* 0x0000000103031836 */ /* 0x000fca0000000000 */
[----:B------:R-:W-:-:S04]  /*02d0*/  SEL R3, R0, R3, !P0 ;  /* 0x0000000300037207 */ /* 0x000fc80004000000 */
[----:B------:R-:W-:-:S05]  /*02e0*/  VIMNMX.U32 R3, PT, PT, R3, R22, !PT ;  /* 0x0000001603037248 */ /* 0x000fca0007fe0000 */
[----:B------:R-:W-:-:S04]  /*02f0*/  VIADD R3, R3, 0xffffffff ;  /* 0xffffffff03037836 */ /* 0x000fc80000000000 */
[----:B------:R-:W-:-:S04]  /*0300*/  IMAD.HI.U32 R5, R5, R3, RZ ;  /* 0x0000000305057227 */ /* 0x000fc800078e00ff */
[----:B------:R-:W-:-:S04]  /*0310*/  IMAD.MOV R4, RZ, RZ, -R5 ;  /* 0x000000ffff047224 */ /* 0x000fc800078e0a05 */
[----:B------:R-:W-:-:S05]  /*0320*/  IMAD R3, R22, R4, R3 ;  /* 0x0000000416037224 */ /* 0x000fca00078e0203 */
[----:B------:R-:W-:-:S13]  /*0330*/  ISETP.GE.U32.AND P1, PT, R3, R22, PT ;  /* 0x000000160300720c */ /* 0x000fda0003f26070 */
[----:B------:R-:W-:Y:S02]  /*0340*/  @P1 IMAD.IADD R3, R3, 0x1, -R22 ;  /* 0x0000000103031824 */ /* 0x000fe400078e0a16 */
[----:B------:R-:W-:-:S03]  /*0350*/  @P1 VIADD R5, R5, 0x1 ;  /* 0x0000000105051836 */ /* 0x000fc60000000000 */
[----:B------:R-:W-:-:S13]  /*0360*/  ISETP.GE.U32.AND P2, PT, R3, R22, PT ;  /* 0x000000160300720c */ /* 0x000fda0003f46070 */
[----:B------:R-:W-:-:S05]  /*0370*/  @P2 VIADD R5, R5, 0x1 ;  /* 0x0000000105052836 */ /* 0x000fca0000000000 */
[----:B-1----:R-:W-:-:S07]  /*0380*/  SEL R19, R0, R5, !P0 ;  /* 0x0000000500137207 */ /* 0x002fce0004000000 */
.L_x_10:
[----:B------:R-:W-:Y:S01]  /*0390*/  ISETP.GT.U32.AND P0, PT, R22, 0x6000, PT ;  /* 0x000060001600780c */ /* 0x000fe20003f04070 */
[----:B------:R-:W-:-:S12]  /*03a0*/  YIELD ;  /* 0x0000000000007946 */ /* 0x000fd80003800000 */
[----:B01----:R-:W-:Y:S05]  /*03b0*/  @P0 BRA `(.L_x_3) ;  /* 0x0000000400b80947 */ /* 0x003fea0003800000 */
[C---:B------:R-:W-:Y:S01]  /*03c0*/  ISETP.GE.U32.AND P0, PT, R19.reuse, 0x3, PT ;  /* 0x000000031300780c */ /* 0x040fe20003f06070 */
[----:B------:R-:W-:Y:S02]  /*03d0*/  VIADD R0, R19, 0x1 ;  /* 0x0000000113007836 */ /* 0x000fe40000000000 */
[----:B------:R-:W-:-:S03]  /*03e0*/  IMAD.MOV.U32 R4, RZ, RZ, RZ ;  /* 0x000000ffff047224 */ /* 0x000fc600078e00ff */
[----:B------:R-:W-:-:S07]  /*03f0*/  LOP3.LUT R11, R0, 0x3, RZ, 0xc0, !PT ;  /* 0x00000003000b7812 */ /* 0x000fce00078ec0ff */
[----:B------:R-:W-:Y:S05]  /*0400*/  @!P0 BRA `(.L_x_4) ;  /* 0x00000004002c8947 */ /* 0x000fea0003800000 */
[C---:B------:R-:W-:Y:S01]  /*0410*/  ISETP.GT.U32.AND P2, PT, R17.reuse, 0x5fff, PT ;  /* 0x00005fff1100780c */ /* 0x040fe20003f44070 */
[--C-:B------:R-:W-:Y:S01]  /*0420*/  IMAD.IADD R5, R17, 0x1, R22.reuse ;  /* 0x0000000111057824 */ /* 0x100fe200078e0216 */
[----:B------:R-:W-:Y:S01]  /*0430*/  LOP3.LUT R0, R0, 0xfffffffc, RZ, 0xc0, !PT ;  /* 0xfffffffc00007812 */ /* 0x000fe200078ec0ff */
[----:B------:R-:W-:Y:S02]  /*0440*/  BSSY B0, `(.L_x_4) ;  /* 0x0000047000007945 */ /* 0x000fe40003800000 */
[C---:B------:R-:W-:Y:S01]  /*0450*/  IMAD.IADD R7, R5.reuse, 0x1, R22 ;  /* 0x0000000105077824 */ /* 0x040fe200078e0216 */
[----:B------:R-:W-:-:S04]  /*0460*/  ISETP.GT.U32.AND P1, PT, R5, 0x5fff, PT ;  /* 0x00005fff0500780c */ /* 0x000fc80003f24070 */
[----:B------:R-:W-:-:S03]  /*0470*/  ISETP.GT.U32.AND P0, PT, R7, 0x5fff, PT ;  /* 0x00005fff0700780c */ /* 0x000fc60003f04070 */
[----:B------:R-:W0:Y:S01]  /*0480*/  @!P2 S2R R4, SR_CgaCtaId ;  /* 0x000000000004a919 */ /* 0x000e220000008800 */
[----:B------:R-:W-:-:S05]  /*0490*/  @!P2 MOV R3, 0x400 ;  /* 0x000004000003a802 */ /* 0x000fca0000000f00 */
[----:B------:R-:W1:Y:S01]  /*04a0*/  @!P1 S2R R9, SR_CgaCtaId ;  /* 0x0000000000099919 */ /* 0x000e620000008800 */
[----:B------:R-:W-:-:S03]  /*04b0*/  @!P1 MOV R6, 0x400 ;  /* 0x0000040000069802 */ /* 0x000fc60000000f00 */
[----:B------:R-:W2:Y:S01]  /*04c0*/  @!P0 S2R R13, SR_CgaCtaId ;  /* 0x00000000000d8919 */ /* 0x000ea20000008800 */
[----:B------:R-:W-:Y:S02]  /*04d0*/  @!P0 MOV R8, 0x400 ;  /* 0x0000040000088802 */ /* 0x000fe40000000f00 */
[----:B0-----:R-:W-:-:S05]  /*04e0*/  @!P2 LEA R4, R4, R3, 0x18 ;  /* 0x000000030404a211 */ /* 0x001fca00078ec0ff */
[----:B------:R-:W-:Y:S01]  /*04f0*/  @!P2 IMAD.IADD R4, R4, 0x1, R17 ;  /* 0x000000010404a824 */ /* 0x000fe200078e0211 */
[----:B-1----:R-:W-:Y:S01]  /*0500*/  @!P1 LEA R6, R9, R6, 0x18 ;  /* 0x0000000609069211 */ /* 0x002fe200078ec0ff */
[----:B------:R-:W-:-:S03]  /*0510*/  IMAD.IADD R9, R7, 0x1, R22 ;  /* 0x0000000107097824 */ /* 0x000fc600078e0216 */
[----:B------:R-:W0:Y:S01]  /*0520*/  @!P2 LDS.U8 R3, [R4] ;  /* 0x000000000403a984 */ /* 0x000e220000000000 */
[----:B------:R-:W-:Y:S01]  /*0530*/  @!P1 IMAD.IADD R5, R6, 0x1, R5 ;  /* 0x0000000106059824 */ /* 0x000fe200078e0205 */
[----:B--2---:R-:W-:-:S05]  /*0540*/  @!P0 LEA R8, R13, R8, 0x18 ;  /* 0x000000080d088211 */ /* 0x004fca00078ec0ff */
[----:B------:R-:W-:Y:S01]  /*0550*/  @!P0 IMAD.IADD R7, R8, 0x1, R7 ;  /* 0x0000000108078824 */ /* 0x000fe200078e0207 */
[----:B0-----:R0:W-:Y:S01]  /*0560*/  @!P2 STS.U8 [R4+0x6000], R3 ;  /* 0x006000030400a388 */ /* 0x0011e20000000000 */
[----:B------:R-:W-:-:S03]  /*0570*/  ISETP.GT.U32.AND P2, PT, R9, 0x5fff, PT ;  /* 0x00005fff0900780c */ /* 0x000fc60003f44070 */
[----:B------:R-:W1:Y:S01]  /*0580*/  @!P1 LDS.U8 R6, [R5] ;  /* 0x0000000005069984 */ /* 0x000e620000000000 */
[----:B0-----:R-:W-:-:S09]  /*0590*/  IMAD.SHL.U32 R4, R22, 0x4, RZ ;  /* 0x0000000416047824 */ /* 0x001fd200078e00ff */
[----:B------:R-:W0:Y:S01]  /*05a0*/  @!P2 S2R R13, SR_CgaCtaId ;  /* 0x00000000000da919 */ /* 0x000e220000008800 */
[----:B------:R-:W-:Y:S01]  /*05b0*/  @!P2 MOV R10, 0x400 ;  /* 0x00000400000aa802 */ /* 0x000fe20000000f00 */
[----:B-1----:R-:W-:Y:S03]  /*05c0*/  @!P1 STS.U8 [R5+0x6000], R6 ;  /* 0x0060000605009388 */ /* 0x002fe60000000000 */
[----:B0-----:R-:W-:Y:S01]  /*05d0*/  @!P2 LEA R10, R13, R10, 0x18 ;  /* 0x0000000a0d0aa211 */ /* 0x001fe200078ec0ff */
[----:B------:R-:W0:Y:S04]  /*05e0*/  @!P0 LDS.U8 R8, [R7] ;  /* 0x0000000007088984 */ /* 0x000e280000000000 */
[----:B------:R-:W-:Y:S01]  /*05f0*/  @!P2 IMAD.IADD R9, R10, 0x1, R9 ;  /* 0x000000010a09a824 */ /* 0x000fe200078e0209 */
[----:B0-----:R-:W-:Y:S01]  /*0600*/  @!P0 STS.U8 [R7+0x6000], R8 ;  /* 0x0060000807008388 */ /* 0x001fe20000000000 */
[----:B------:R-:W-:-:S03]  /*0610*/  ISETP.NE.AND P0, PT, R0, 0x4, PT ;  /* 0x000000040000780c */ /* 0x000fc60003f05270 */
[----:B------:R-:W0:Y:S04]  /*0620*/  @!P2 LDS.U8 R10, [R9] ;  /* 0x00000000090aa984 */ /* 0x000e280000000000 */
[----:B0-----:R0:W-:Y:S06]  /*0630*/  @!P2 STS.U8 [R9+0x6000], R10 ;  /* 0x0060000a0900a388 */ /* 0x0011ec0000000000 */
[----:B------:R-:W-:Y:S05]  /*0640*/  @!P0 BRA `(.L_x_5) ;  /* 0x0000000000988947 */ /* 0x000fea0003800000 */
[----:B------:R-:W-:-:S07]  /*0650*/  IMAD.MOV.U32 R3, RZ, RZ, 0x4 ;  /* 0x00000004ff037424 */ /* 0x000fce00078e00ff */
.L_x_6:
[--C-:B-1----:R-:W-:Y:S01]  /*0660*/  IMAD.IADD R5, R17, 0x1, R4.reuse ;  /* 0x0000000111057824 */ /* 0x102fe200078e0204 */
[----:B------:R-:W-:Y:S05]  /*0670*/  YIELD ;  /* 0x0000000000007946 */ /* 0x000fea0003800000 */
[----:B------:R-:W-:Y:S01]  /*0680*/  ISETP.GT.U32.AND P2, PT, R5, 0x5fff, PT ;  /* 0x00005fff0500780c */ /* 0x000fe20003f44070 */
[C---:B0-----:R-:W-:Y:S02]  /*0690*/  IMAD.IADD R9, R22.reuse, 0x1, R5 ;  /* 0x0000000116097824 */ /* 0x041fe400078e0205 */
[----:B------:R-:W-:Y:S02]  /*06a0*/  VIADD R3, R3, 0x4 ;  /* 0x0000000403037836 */ /* 0x000fe40000000000 */
[----:B------:R-:W-:Y:S01]  /*06b0*/  IMAD R4, R22, 0x4, R4 ;  /* 0x0000000416047824 */ /* 0x000fe200078e0204 */
[----:B------:R-:W-:-:S07]  /*06c0*/  ISETP.GT.U32.AND P1, PT, R9, 0x5fff, PT ;  /* 0x00005fff0900780c */ /* 0x000fce0003f24070 */
[----:B------:R-:W0:Y:S01]  /*06d0*/  @!P2 S2R R7, SR_CgaCtaId ;  /* 0x000000000007a919 */ /* 0x000e220000008800 */
[----:B------:R-:W-:-:S05]  /*06e0*/  @!P2 MOV R6, 0x400 ;  /* 0x000004000006a802 */ /* 0x000fca0000000f00 */
[----:B------:R-:W1:Y:S01]  /*06f0*/  @!P1 S2R R13, SR_CgaCtaId ;  /* 0x00000000000d9919 */ /* 0x000e620000008800 */
[----:B------:R-:W-:Y:S02]  /*0700*/  @!P1 MOV R8, 0x400 ;  /* 0x0000040000089802 */ /* 0x000fe40000000f00 */
[----:B0-----:R-:W-:Y:S01]  /*0710*/  @!P2 LEA R6, R7, R6, 0x18 ;  /* 0x000000060706a211 */ /* 0x001fe200078ec0ff */
[----:B------:R-:W-:-:S04]  /*0720*/  IMAD.IADD R7, R22, 0x1, R9 ;  /* 0x0000000116077824 */ /* 0x000fc800078e0209 */
[----:B------:R-:W-:Y:S01]  /*0730*/  @!P2 IMAD.IADD R5, R6, 0x1, R5 ;  /* 0x000000010605a824 */ /* 0x000fe200078e0205 */
[----:B------:R-:W-:Y:S01]  /*0740*/  ISETP.GT.U32.AND P0, PT, R7, 0x5fff, PT ;  /* 0x00005fff0700780c */ /* 0x000fe20003f04070 */
[----:B------:R-:W-:Y:S01]  /*0750*/  IMAD.IADD R12, R22, 0x1, R7 ;  /* 0x00000001160c7824 */ /* 0x000fe200078e0207 */
[----:B-1----:R-:W-:Y:S02]  /*0760*/  @!P1 LEA R8, R13, R8, 0x18 ;  /* 0x000000080d089211 */ /* 0x002fe400078ec0ff */
[----:B------:R-:W0:Y:S03]  /*0770*/  @!P2 LDS.U8 R6, [R5] ;  /* 0x000000000506a984 */ /* 0x000e260000000000 */
[----:B------:R-:W-:-:S06]  /*0780*/  @!P1 IMAD.IADD R9, R8, 0x1, R9 ;  /* 0x0000000108099824 */ /* 0x000fcc00078e0209 */
[----:B------:R-:W1:Y:S01]  /*0790*/  @!P0 S2R R13, SR_CgaCtaId ;  /* 0x00000000000d8919 */ /* 0x000e620000008800 */
[----:B------:R-:W-:Y:S01]  /*07a0*/  @!P0 MOV R8, 0x400 ;  /* 0x0000040000088802 */ /* 0x000fe20000000f00 */
[----:B0-----:R-:W-:Y:S01]  /*07b0*/  @!P2 STS.U8 [R5+0x6000], R6 ;  /* 0x006000060500a388 */ /* 0x001fe20000000000 */
[----:B------:R-:W-:Y:S02]  /*07c0*/  ISETP.GT.U32.AND P2, PT, R12, 0x5fff, PT ;  /* 0x00005fff0c00780c */ /* 0x000fe40003f44070 */
[----:B-1----:R-:W-:Y:S01]  /*07d0*/  @!P0 LEA R8, R13, R8, 0x18 ;  /* 0x000000080d088211 */ /* 0x002fe200078ec0ff */
[----:B------:R-:W0:Y:S04]  /*07e0*/  @!P1 LDS.U8 R10, [R9] ;  /* 0x00000000090a9984 */ /* 0x000e280000000000 */
[----:B------:R-:W-:-:S06]  /*07f0*/  @!P0 IMAD.IADD R7, R8, 0x1, R7 ;  /* 0x0000000108078824 */ /* 0x000fcc00078e0207 */
[----:B------:R-:W1:Y:S01]  /*0800*/  @!P2 S2R R14, SR_CgaCtaId ;  /* 0x00000000000ea919 */ /* 0x000e620000008800 */
[----:B------:R-:W-:Y:S01]  /*0810*/  @!P2 MOV R13, 0x400 ;  /* 0x00000400000da802 */ /* 0x000fe20000000f00 */
[----:B0-----:R-:W-:Y:S03]  /*0820*/  @!P1 STS.U8 [R9+0x6000], R10 ;  /* 0x0060000a09009388 */ /* 0x001fe60000000000 */
[----:B-1----:R-:W-:Y:S01]  /*0830*/  @!P2 LEA R5, R14, R13, 0x18 ;  /* 0x0000000d0e05a211 */ /* 0x002fe200078ec0ff */
[----:B------:R-:W0:Y:S04]  /*0840*/  @!P0 LDS.U8 R8, [R7] ;  /* 0x0000000007088984 */ /* 0x000e280000000000 */
[----:B------:R-:W-:Y:S01]  /*0850*/  @!P2 IMAD.IADD R5, R5, 0x1, R12 ;  /* 0x000000010505a824 */ /* 0x000fe200078e020c */
[----:B0-----:R-:W-:Y:S01]  /*0860*/  @!P0 STS.U8 [R7+0x6000], R8 ;  /* 0x0060000807008388 */ /* 0x001fe20000000000 */
[----:B------:R-:W-:-:S03]  /*0870*/  ISETP.NE.AND P0, PT, R3, R0, PT ;  /* 0x000000000300720c */ /* 0x000fc60003f05270 */
[----:B------:R-:W0:Y:S04]  /*0880*/  @!P2 LDS.U8 R6, [R5] ;  /* 0x000000000506a984 */ /* 0x000e280000000000 */
[----:B0-----:R1:W-:Y:S06]  /*0890*/  @!P2 STS.U8 [R5+0x6000], R6 ;  /* 0x006000060500a388 */ /* 0x0013ec0000000000 */
[----:B------:R-:W-:Y:S05]  /*08a0*/  @P0 BRA `(.L_x_6) ;  /* 0xfffffffc006c0947 */ /* 0x000fea000383ffff */
.L_x_5:
[----:B------:R-:W-:Y:S05]  /*08b0*/  BSYNC B0 ;  /* 0x0000000000007941 */ /* 0x000fea0003800000 */
.L_x_4:
[----:B------:R-:W-:-:S13]  /*08c0*/  ISETP.NE.AND P0, PT, R11, RZ, PT ;  /* 0x000000ff0b00720c */ /* 0x000fda0003f05270 */
[----:B------:R-:W-:Y:S05]  /*08d0*/  @!P0 BRA `(.L_x_3) ;  /* 0x0000000000708947 */ /* 0x000fea0003800000 */
[----:B-1----:R-:W-:-:S05]  /*08e0*/  IMAD.IADD R5, R17, 0x1, R4 ;  /* 0x0000000111057824 */ /* 0x002fca00078e0204 */
[----:B------:R-:W-:-:S13]  /*08f0*/  ISETP.GT.U32.AND P0, PT, R5, 0x5fff, PT ;  /* 0x00005fff0500780c */ /* 0x000fda0003f04070 */
[----:B------:R-:W1:Y:S01]  /*0900*/  @!P0 S2R R3, SR_CgaCtaId ;  /* 0x0000000000038919 */ /* 0x000e620000008800 */
[----:B------:R-:W-:-:S04]  /*0910*/  @!P0 MOV R0, 0x400 ;  /* 0x0000040000008802 */ /* 0x000fc80000000f00 */
[----:B-1----:R-:W-:-:S05]  /*0920*/  @!P0 LEA R0, R3, R0, 0x18 ;  /* 0x0000000003008211 */ /* 0x002fca00078ec0ff */
[----:B------:R-:W-:-:S05]  /*0930*/  @!P0 IMAD.IADD R0, R0, 0x1, R5 ;  /* 0x0000000100008824 */ /* 0x000fca00078e0205 */
[----:B------:R-:W1:Y:S04]  /*0940*/  @!P0 LDS.U8 R3, [R0] ;  /* 0x0000000000038984 */ /* 0x000e680000000000 */
[----:B-1----:R2:W-:Y:S01]  /*0950*/  @!P0 STS.U8 [R0+0x6000], R3 ;  /* 0x0060000300008388 */ /* 0x0025e20000000000 */
[----:B------:R-:W-:-:S13]  /*0960*/  ISETP.NE.AND P0, PT, R11, 0x1, PT ;  /* 0x000000010b00780c */ /* 0x000fda0003f05270 */
[----:B--2---:R-:W-:Y:S05]  /*0970*/  @!P0 BRA `(.L_x_3) ;  /* 0x0000000000488947 */ /* 0x004fea0003800000 */
[----:B------:R-:W-:-:S05]  /*0980*/  IMAD.IADD R5, R5, 0x1, R22 ;  /* 0x0000000105057824 */ /* 0x000fca00078e0216 */
        /* <DEDUP_REMOVED lines=16> */
[----:B-1----:R2:W-:Y:S02]  /*0a90*/  @!P0 STS.U8 [R0+0x6000], R3 ;  /* 0x0060000300008388 */ /* 0x0025e40000000000 */
.L_x_3:
[----:B--2---:R-:W-:-:S07]  /*0aa0*/  IMAD.MOV.U32 R0, RZ, RZ, RZ ;  /* 0x000000ffff007224 */ /* 0x004fce00078e00ff */
.L_x_7:
[----:B------:R-:W-:Y:S08]  /*0ab0*/  NANOSLEEP 0x3e8 ;  /* 0x000003e80000795d */ /* 0x000ff00003800000 */
        /* <DEDUP_REMOVED lines=300> */
[----:B------:R-:W-:Y:S05]  /*1d80*/  NANOSLEEP 0x3e8 ;  /* 0x000003e80000795d */ /* 0x000fea0003800000 */
[----:B------:R-:W-:-:S03]  /*1d90*/  VIADD R0, R0, 0x140 ;  /* 0x0000014000007836 */ /* 0x000fc60000000000 */
[----:B------:R-:W-:Y:S08]  /*1da0*/  NANOSLEEP 0x3e8 ;  /* 0x000003e80000795d */ /* 0x000ff00003800000 */
[----:B------:R-:W-:Y:S08]  /*1db0*/  NANOSLEEP 0x3e8 ;  /* 0x000003e80000795d */ /* 0x000ff00003800000 */
[----:B------:R-:W-:Y:S08]  /*1dc0*/  NANOSLEEP 0x3e8 ;  /* 0x000003e80000795d */ /* 0x000ff00003800000 */
[----:B------:R-:W-:Y:S08]  /*1dd0*/  NANOSLEEP 0x3e8 ;  /* 0x000003e80000795d */ /* 0x000ff00003800000 */
[----:B------:R-:W-:Y:S05]  /*1de0*/  NANOSLEEP 0x3e8 ;  /* 0x000003e80000795d */ /* 0x000fea0003800000 */
[----:B------:R-:W-:-:S03]  /*1df0*/  ISETP.NE.AND P0, PT, R0, 0xf4240, PT ;  /* 0x000f42400000780c */ /* 0x000fc60003f05270 */
        /* <DEDUP_REMOVED lines=13> */
[----:B------:R-:W-:Y:S05]  /*1ed0*/  @P0 BRA `(.L_x_7) ;  /* 0xffffffe800f40947 */ /* 0x000fea000383ffff */
[----:B------:R-:W-:Y:S01]  /*1ee0*/  ISETP.NE.AND P0, PT, R17, RZ, PT ;  /* 0x000000ff1100720c */ /* 0x000fe20003f05270 */
[----:B------:R-:W-:Y:S05]  /*1ef0*/  WARPSYNC.ALL ;  /* 0x0000000000007948 */ /* 0x000fea0003800000 */
[----:B------:R-:W-:Y:S06]  /*1f00*/  BAR.SYNC.DEFER_BLOCKING 0x0 ;  /* 0x0000000000007b1d */ /* 0x000fec0000010000 */
[----:B------:R-:W-:Y:S04]  /*1f10*/  BSSY.RECONVERGENT B6, `(.L_x_8) ;  /* 0x000000c000067945 */ /* 0x000fe80003800200 */
[----:B------:R-:W-:Y:S05]  /*1f20*/  @P0 BRA `(.L_x_9) ;  /* 0x0000000000280947 */ /* 0x000fea0003800000 */
[----:B------:R-:W-:Y:S01]  /*1f30*/  MOV R0, 0x0 ;  /* 0x0000000000007802 */ /* 0x000fe20000000f00 */
[----:B------:R2:W-:Y:S01]  /*1f40*/  STL [R1], R18 ;  /* 0x0000001201007387 */ /* 0x0005e20000100800 */
[----:B------:R-:W3:Y:S01]  /*1f50*/  LDCU.64 UR4, c[0x4][0x10] ;  /* 0x01000200ff0477ac */ /* 0x000ee20008000a00 */
[----:B-1----:R-:W-:Y:S01]  /*1f60*/  IMAD.MOV.U32 R6, RZ, RZ, R16 ;  /* 0x000000ffff067224 */ /* 0x002fe200078e0010 */
[----:B0-----:R2:W0:Y:S01]  /*1f70*/  LDC.64 R8, c[0x4][R0] ;  /* 0x0100000000087b82 */ /* 0x0014220000000a00 */
[----:B------:R-:W-:Y:S02]  /*1f80*/  IMAD.MOV.U32 R7, RZ, RZ, R2 ;  /* 0x000000ffff077224 */ /* 0x000fe400078e0002 */
[----:B---3--:R-:W-:Y:S02]  /*1f90*/  IMAD.U32 R4, RZ, RZ, UR4 ;  /* 0x00000004ff047e24 */ /* 0x008fe4000f8e00ff */
[----:B--2---:R-:W-:-:S07]  /*1fa0*/  IMAD.U32 R5, RZ, RZ, UR5 ;  /* 0x00000005ff057e24 */ /* 0x004fce000f8e00ff */
[----:B------:R-:W-:-:S07]  /*1fb0*/  LEPC R20, `(.L_x_9) ;  /* 0x000000001014794e */ /* 0x000fce0000000000 */
[----:B0-----:R-:W-:Y:S05]  /*1fc0*/  CALL.ABS.NOINC R8 ;  /* 0x0000000008007343 */ /* 0x001fea0003c00000 */
.L_x_9:
[----:B------:R-:W-:Y:S05]  /*1fd0*/  BSYNC.RECONVERGENT B6 ;  /* 0x0000000000067941 */ /* 0x000fea0003800200 */
.L_x_8:
[----:B------:R-:W-:Y:S05]  /*1fe0*/  BRA `(.L_x_10) ;  /* 0xffffffe000e87947 */ /* 0x000fea000383ffff */
.L_x_2:
[----:B------:R-:W-:Y:S02]  /*1ff0*/  IMAD R0, R0, 0x3e8, RZ ;  /* 0x000003e800007824 */ /* 0x000fe400078e02ff */
[----:B------:R-:W-:-:S07]  /*2000*/  IMAD.MOV.U32 R2, RZ, RZ, RZ ;  /* 0x000000ffff027224 */ /* 0x000fce00078e00ff */
.L_x_11:
[----:B------:R-:W-:Y:S08]  /*2010*/  NANOSLEEP R0 ;  /* 0x000000000000735d */ /* 0x000ff00003800000 */
        /* <DEDUP_REMOVED lines=300> */
[----:B------:R-:W-:Y:S05]  /*32e0*/  NANOSLEEP R0 ;  /* 0x000000000000735d */ /* 0x000fea0003800000 */
[----:B------:R-:W-:-:S03]  /*32f0*/  VIADD R2, R2, 0x140 ;  /* 0x0000014002027836 */ /* 0x000fc60000000000 */
[----:B------:R-:W-:Y:S08]  /*3300*/  NANOSLEEP R0 ;  /* 0x000000000000735d */ /* 0x000ff00003800000 */
[----:B------:R-:W-:Y:S08]  /*3310*/  NANOSLEEP R0 ;  /* 0x000000000000735d */ /* 0x000ff00003800000 */
[----:B------:R-:W-:Y:S08]  /*3320*/  NANOSLEEP R0 ;  /* 0x000000000000735d */ /* 0x000ff00003800000 */
[----:B------:R-:W-:Y:S08]  /*3330*/  NANOSLEEP R0 ;  /* 0x000000000000735d */ /* 0x000ff00003800000 */
[----:B------:R-:W-:Y:S05]  /*3340*/  NANOSLEEP R0 ;  /* 0x000000000000735d */ /* 0x000fea0003800000 */
[----:B------:R-:W-:-:S03]  /*3350*/  ISETP.NE.AND P0, PT, R2, 0xf4240, PT ;  /* 0x000f42400200780c */ /* 0x000fc60003f05270 */
        /* <DEDUP_REMOVED lines=13> */
[----:B------:R-:W-:Y:S05]  /*3430*/  @P0 BRA `(.L_x_11) ;  /* 0xffffffe800f40947 */ /* 0x000fea000383ffff */
[----:B------:R-:W-:Y:S05]  /*3440*/  WARPSYNC.ALL ;  /* 0x0000000000007948 */ /* 0x000fea0003800000 */
[----:B------:R-:W-:Y:S06]  /*3450*/  BAR.SYNC.DEFER_BLOCKING 0x0 ;  /* 0x0000000000007b1d */ /* 0x000fec0000010000 */
[----:B------:R-:W-:Y:S05]  /*3460*/  EXIT ;  /* 0x000000000000794d */ /* 0x000fea0003800000 */
.L_x_12:
[----:B------:R-:W-:-:S00]  /*3470*/  BRA `(.L_x_12) ;  /* 0xfffffffc00fc7947 */ /* 0x000fc0000383ffff */
[----:B------:R-:W-:-:S00]  /*3480*/  NOP ;  /* 0x0000000000007918 */ /* 0x000fc00000000000 */
[----:B------:R-:W-:-:S00]  /*3490*/  NOP ;  /* 0x0000000000007918 */ /* 0x000fc00000000000 */
[----:B------:R-:W-:-:S00]  /*34a0*/  NOP ;  /* 0x0000000000007918 */ /* 0x000fc00000000000 */
[----:B------:R-:W-:-:S00]  /*34b0*/  NOP ;  /* 0x0000000000007918 */ /* 0x000fc00000000000 */
[----:B------:R-:W-:-:S00]  /*34c0*/  NOP ;  /* 0x0000000000007918 */ /* 0x000fc00000000000 */
[----:B------:R-:W-:-:S00]  /*34d0*/  NOP ;  /* 0x0000000000007918 */ /* 0x000fc00000000000 */
[----:B------:R-:W-:-:S00]  /*34e0*/  NOP ;  /* 0x0000000000007918 */ /* 0x000fc00000000000 */
[----:B------:R-:W-:-:S00]  /*34f0*/  NOP ;  /* 0x0000000000007918 */ /* 0x000fc00000000000 */
.L_x_13:


//--------------------- .nv.global.init           --------------------------
	.section	.nv.global.init,"aw",@progbits
.nv.global.init:
	.type		$str$1,@object
	.size		$str$1,($str - $str$1)
$str$1:
        /*0000*/ 	.byte	0x49, 0x27, 0x6d, 0x20, 0x42, 0x5b, 0x25, 0x64, 0x5d, 0x0a, 0x00
	.type		$str,@object
	.size		$str,(.L_0 - $str)
$str:
        /*000b*/ 	.byte	0x41, 0x63, 0x74, 0x69, 0x76, 0x61, 0x74, 0x65, 0x20, 0x42, 0x5b, 0x25, 0x64, 0x5d, 0x0a, 0x00
.L_0:


//--------------------- .nv.shared._Z9busy_loopi  --------------------------
	.section	.nv.shared._Z9busy_loopi,"aw",@nobits
	.sectionflags	@""
.nv.shared._Z9busy_loopi:
	.zero		50176


//--------------------- .nv.shared.reserved.0     --------------------------
	.section	.nv.shared.reserved.0,"aw",@nobits
	.weak		__nv_reservedSMEM_offset_0_alias
	.size		__nv_reservedSMEM_offset_0_alias, 0, 64
	.other		__nv_reservedSMEM_offset_0_alias,@"STO_CUDA_RESERVED_SHARED STV_DEFAULT"
__nv_reservedSMEM_offset_0_alias:
	.zero		0
	.zero		64


//--------------------- .nv.constant0._Z9busy_loopi --------------------------
	.section	.nv.constant0._Z9busy_loopi,"a",@progbits
	.sectionflags	@""
	.align	4
.nv.constant0._Z9busy_loopi:
	.zero		900


//--------------------- SYMBOLS --------------------------

	.type		.nv.reservedSmem.offset0,@object
	.size		.nv.reservedSmem.offset0,0x4
	.type		.nv.reservedSmem.cap,@object
	.size		.nv.reservedSmem.cap,0x4
	.type		vprintf,@function
